	.headerflags	@"EF_CUDA_TEXMODE_UNIFIED EF_CUDA_64BIT_ADDRESS EF_CUDA_ACCELERATORS EF_CUDA_SM90 EF_CUDA_VIRTUAL_SM(EF_CUDA_SM90)"
	.elftype	@"ET_EXEC"


//--------------------- .nv.info                  --------------------------
	.section	.nv.info,"",@"SHT_CUDA_INFO"
	.align	4


	//----- nvinfo : EIATTR_REGCOUNT
	.align		4
        /*0000*/ 	.byte	0x04, 0x2f
        /*0002*/ 	.short	(.L_3 - .L_2)
	.align		4
.L_2:
        /*0004*/ 	.word	index@(triton_poi_fused__native_batch_norm_legit_no_training_relu_70)
        /*0008*/ 	.word	0x00000030


	//----- nvinfo : EIATTR_MIN_STACK_SIZE
	.align		4
.L_3:
        /*000c*/ 	.byte	0x04, 0x12
        /*000e*/ 	.short	(.L_5 - .L_4)
	.align		4
.L_4:
        /*0010*/ 	.word	index@(triton_poi_fused__native_batch_norm_legit_no_training_relu_70)
        /*0014*/ 	.word	0x00000000


	//----- nvinfo : EIATTR_FRAME_SIZE
	.align		4
.L_5:
        /*0018*/ 	.byte	0x04, 0x11
        /*001a*/ 	.short	(.L_7 - .L_6)
	.align		4
.L_6:
        /*001c*/ 	.word	index@(triton_poi_fused__native_batch_norm_legit_no_training_relu_70)
        /*0020*/ 	.word	0x00000000


	//----- nvinfo : EIATTR_MIN_STACK_SIZE
	.align		4
.L_7:
        /*0024*/ 	.byte	0x04, 0x12
        /*0026*/ 	.short	(.L_9 - .L_8)
	.align		4
.L_8:
        /*0028*/ 	.word	index@(triton_poi_fused__native_batch_norm_legit_no_training_relu_70)
        /*002c*/ 	.word	0x00000000
.L_9:


//--------------------- .nv.info.triton_poi_fused__native_batch_norm_legit_no_training_relu_70 --------------------------
	.section	.nv.info.triton_poi_fused__native_batch_norm_legit_no_training_relu_70,"",@"SHT_CUDA_INFO"
	.sectionflags	@""
	.align	4


	//----- nvinfo : EIATTR_CUDA_API_VERSION
	.align		4
        /*0000*/ 	.byte	0x04, 0x37
        /*0002*/ 	.short	(.L_11 - .L_10)
.L_10:
        /*0004*/ 	.word	0x0000007c


	//----- nvinfo : EIATTR_KPARAM_INFO
	.align		4
.L_11:
        /*0008*/ 	.byte	0x04, 0x17
        /*000a*/ 	.short	(.L_13 - .L_12)
.L_12:
        /*000c*/ 	.word	0x00000000
        /*0010*/ 	.short	0x0006
        /*0012*/ 	.short	0x0030
        /*0014*/ 	.byte	0x00, 0xf0, 0x11, 0x00


	//----- nvinfo : EIATTR_KPARAM_INFO
	.align		4
.L_13:
        /*0018*/ 	.byte	0x04, 0x17
        /*001a*/ 	.short	(.L_15 - .L_14)
.L_14:
        /*001c*/ 	.word	0x00000000
        /*0020*/ 	.short	0x0005
        /*0022*/ 	.short	0x0028
        /*0024*/ 	.byte	0x00, 0xf4, 0x21, 0x00


	//----- nvinfo : EIATTR_KPARAM_INFO
	.align		4
.L_15:
        /*0028*/ 	.byte	0x04, 0x17
        /*002a*/ 	.short	(.L_17 - .L_16)
.L_16:
        /*002c*/ 	.word	0x00000000
        /*0030*/ 	.short	0x0004
        /*0032*/ 	.short	0x0020
        /*0034*/ 	.byte	0x00, 0xf4, 0x21, 0x00


	//----- nvinfo : EIATTR_KPARAM_INFO
	.align		4
.L_17:
        /*0038*/ 	.byte	0x04, 0x17
        /*003a*/ 	.short	(.L_19 - .L_18)
.L_18:
        /*003c*/ 	.word	0x00000000
        /*0040*/ 	.short	0x0003
        /*0042*/ 	.short	0x0018
        /*0044*/ 	.byte	0x00, 0xf4, 0x21, 0x00


	//----- nvinfo : EIATTR_KPARAM_INFO
	.align		4
.L_19:
        /*0048*/ 	.byte	0x04, 0x17
        /*004a*/ 	.short	(.L_21 - .L_20)
.L_20:
        /*004c*/ 	.word	0x00000000
        /*0050*/ 	.short	0x0002
        /*0052*/ 	.short	0x0010
        /*0054*/ 	.byte	0x00, 0xf4, 0x21, 0x00


	//----- nvinfo : EIATTR_KPARAM_INFO
	.align		4
.L_21:
        /*0058*/ 	.byte	0x04, 0x17
        /*005a*/ 	.short	(.L_23 - .L_22)
.L_22:
        /*005c*/ 	.word	0x00000000
        /*0060*/ 	.short	0x0001
        /*0062*/ 	.short	0x0008
        /*0064*/ 	.byte	0x00, 0xf4, 0x21, 0x00


	//----- nvinfo : EIATTR_KPARAM_INFO
	.align		4
.L_23:
        /*0068*/ 	.byte	0x04, 0x17
        /*006a*/ 	.short	(.L_25 - .L_24)
.L_24:
        /*006c*/ 	.word	0x00000000
        /*0070*/ 	.short	0x0000
        /*0072*/ 	.short	0x0000
        /*0074*/ 	.byte	0x00, 0xf4, 0x21, 0x00


	//----- nvinfo : EIATTR_SPARSE_MMA_MASK
	.align		4
.L_25:
        /*0078*/ 	.byte	0x03, 0x50
        /*007a*/ 	.short	0x0000


	//----- nvinfo : EIATTR_MAXREG_COUNT
	.align		4
        /*007c*/ 	.byte	0x03, 0x1b
        /*007e*/ 	.short	0x00ff


	//----- nvinfo : EIATTR_EXIT_INSTR_OFFSETS
	.align		4
        /*0080*/ 	.byte	0x04, 0x1c
        /*0082*/ 	.short	(.L_27 - .L_26)


	//   ....[0]....
.L_26:
        /*0084*/ 	.word	0x00000db0


	//   ....[1]....
        /*0088*/ 	.word	0x00000dd0


	//----- nvinfo : EIATTR_REQNTID
	.align		4
.L_27:
        /*008c*/ 	.byte	0x04, 0x10
        /*008e*/ 	.short	(.L_29 - .L_28)
.L_28:
        /*0090*/ 	.word	0x00000080
        /*0094*/ 	.word	0x00000001
        /*0098*/ 	.word	0x00000001


	//----- nvinfo : EIATTR_CBANK_PARAM_SIZE
	.align		4
.L_29:
        /*009c*/ 	.byte	0x03, 0x19
        /*009e*/ 	.short	0x0034


	//----- nvinfo : EIATTR_PARAM_CBANK
	.align		4
        /*00a0*/ 	.byte	0x04, 0x0a
        /*00a2*/ 	.short	(.L_31 - .L_30)
	.align		4
.L_30:
        /*00a4*/ 	.word	index@(.nv.constant0.triton_poi_fused__native_batch_norm_legit_no_training_relu_70)
        /*00a8*/ 	.short	0x0210
        /*00aa*/ 	.short	0x0034


	//----- nvinfo : EIATTR_SW_WAR
	.align		4
.L_31:
        /*00ac*/ 	.byte	0x04, 0x36
        /*00ae*/ 	.short	(.L_33 - .L_32)
.L_32:
        /*00b0*/ 	.word	0x00000008
.L_33:


//--------------------- .nv.callgraph             --------------------------
	.section	.nv.callgraph,"",@"SHT_CUDA_CALLGRAPH"
	.align	4
	.sectionentsize	8
	.align		4
        /*0000*/ 	.word	0x00000000
	.align		4
        /*0004*/ 	.word	0xffffffff
	.align		4
        /*0008*/ 	.word	0x00000000
	.align		4
        /*000c*/ 	.word	0xfffffffe
	.align		4
        /*0010*/ 	.word	0x00000000
	.align		4
        /*0014*/ 	.word	0xfffffffd
	.align		4
        /*0018*/ 	.word	0x00000000
	.align		4
        /*001c*/ 	.word	0xfffffffc


//--------------------- .nv.constant4             --------------------------
	.section	.nv.constant4,"a",@progbits
	.align	8
	.align		8
.nv.constant4:
        /*0000*/ 	.dword	_$_str
	.align		8
        /*0008*/ 	.dword	_$_str_$_2


//--------------------- .text.triton_poi_fused__native_batch_norm_legit_no_training_relu_70 --------------------------
	.section	.text.triton_poi_fused__native_batch_norm_legit_no_training_relu_70,"ax",@progbits
	.align	128
        .global         triton_poi_fused__native_batch_norm_legit_no_training_relu_70
        .type           triton_poi_fused__native_batch_norm_legit_no_training_relu_70,@function
        .size           triton_poi_fused__native_batch_norm_legit_no_training_relu_70,(.L_x_1 - triton_poi_fused__native_batch_norm_legit_no_training_relu_70)
        .other          triton_poi_fused__native_batch_norm_legit_no_training_relu_70,@"STO_CUDA_ENTRY STV_DEFAULT"
triton_poi_fused__native_batch_norm_legit_no_training_relu_70:
.text.triton_poi_fused__native_batch_norm_legit_no_training_relu_70:
[----:B------:R-:W0:Y:S01]  /*0000*/  LDC R1, c[0x0][0x28] ;  /* 0x00000a00ff017b82 */ /* 0x000e220000000800 */
[----:B------:R-:W1:Y:S07]  /*0010*/  S2R R0, SR_TID.X ;  /* 0x0000000000007919 */ /* 0x000e6e0000002100 */
[----:B------:R-:W2:Y:S01]  /*0020*/  LDC.64 R4, c[0x0][0x220] ;  /* 0x00008800ff047b82 */ /* 0x000ea20000000a00 */
[----:B------:R-:W-:Y:S01]  /*0030*/  MOV R42, RZ ;  /* 0x000000ff002a7202 */ /* 0x000fe20000000f00 */
[----:B------:R-:W3:Y:S01]  /*0040*/  S2R R3, SR_CTAID.X ;  /* 0x0000000000037919 */ /* 0x000ee20000002500 */
[----:B------:R-:W-:Y:S01]  /*0050*/  HFMA2.MMA R38, -RZ, RZ, 0, 0 ;  /* 0x00000000ff267435 */ /* 0x000fe200000001ff */
[----:B------:R-:W-:Y:S01]  /*0060*/  ULDC.64 UR4, c[0x0][0x208] ;  /* 0x0000820000047ab9 */ /* 0x000fe20000000a00 */
[----:B------:R-:W-:-:S02]  /*0070*/  CS2R R36, SRZ ;  /* 0x0000000000247805 */ /* 0x000fc4000001ff00 */
[----:B------:R-:W-:Y:S02]  /*0080*/  CS2R R24, SRZ ;  /* 0x0000000000187805 */ /* 0x000fe4000001ff00 */
[----:B------:R-:W-:Y:S02]  /*0090*/  MOV R6, RZ ;  /* 0x000000ff00067202 */ /* 0x000fe40000000f00 */
[----:B------:R-:W-:Y:S02]  /*00a0*/  CS2R R34, SRZ ;  /* 0x0000000000227805 */ /* 0x000fe4000001ff00 */
[----:B------:R-:W-:Y:S01]  /*00b0*/  CS2R R32, SRZ ;  /* 0x0000000000207805 */ /* 0x000fe2000001ff00 */
[----:B------:R-:W4:Y:S08]  /*00c0*/  LDC.64 R30, c[0x0][0x218] ;  /* 0x00008600ff1e7b82 */ /* 0x000f300000000a00 */
[----:B------:R-:W5:Y:S08]  /*00d0*/  LDC.64 R28, c[0x0][0x228] ;  /* 0x00008a00ff1c7b82 */ /* 0x000f700000000a00 */
[----:B------:R-:W2:Y:S01]  /*00e0*/  LDC.64 R16, c[0x0][0x230] ;  /* 0x00008c00ff107b82 */ /* 0x000ea20000000a00 */
[----:B-1----:R-:W-:-:S02]  /*00f0*/  SHF.L.U32 R0, R0, 0x2, RZ ;  /* 0x0000000200007819 */ /* 0x002fc400000006ff */
[----:B---3--:R-:W-:-:S05]  /*0100*/  SHF.R.S32.HI R7, RZ, 0x15, R3 ;  /* 0x00000015ff077819 */ /* 0x008fca0000011403 */
[----:B------:R-:W1:Y:S01]  /*0110*/  LDC.64 R26, c[0x0][0x210] ;  /* 0x00008400ff1a7b82 */ /* 0x000e620000000a00 */
[----:B------:R-:W-:Y:S02]  /*0120*/  LOP3.LUT R0, R0, 0x1fc, RZ, 0xc0, !PT ;  /* 0x000001fc00007812 */ /* 0x000fe400078ec0ff */
[----:B------:R-:W-:Y:S02]  /*0130*/  SGXT R7, R7, 0x1 ;  /* 0x000000010707781a */ /* 0x000fe40000000200 */
[----:B------:R-:W-:-:S04]  /*0140*/  LEA R0, R3, R0, 0xa ;  /* 0x0000000003007211 */ /* 0x000fc800078e50ff */
[----:B------:R-:W-:Y:S02]  /*0150*/  LEA.HI R2, R7, R0, RZ, 0x8 ;  /* 0x0000000007027211 */ /* 0x000fe400078f40ff */
[----:B------:R-:W-:Y:S02]  /*0160*/  ISETP.GE.AND P1, PT, R0, 0x43800, PT ;  /* 0x000438000000780c */ /* 0x000fe40003f26270 */
[----:B------:R-:W-:Y:S01]  /*0170*/  SHF.R.S32.HI R3, RZ, 0x8, R2 ;  /* 0x00000008ff037819 */ /* 0x000fe20000011402 */
[----:B------:R-:W-:-:S10]  /*0180*/  HFMA2.MMA R2, -RZ, RZ, 0, 0 ;  /* 0x00000000ff027435 */ /* 0x000fd400000001ff */
[----:B------:R-:W-:-:S05]  /*0190*/  IMAD.HI R2, R3, -0xd4629b7, R2 ;  /* 0xf2b9d64903027827 */ /* 0x000fca00078e0202 */
[----:B------:R-:W-:-:S04]  /*01a0*/  SHF.R.U32.HI R9, RZ, 0x1f, R2 ;  /* 0x0000001fff097819 */ /* 0x000fc80000011602 */
[----:B------:R-:W-:-:S05]  /*01b0*/  LEA.HI.SX32 R9, R2, R9, 0x18 ;  /* 0x0000000902097211 */ /* 0x000fca00078fc2ff */
[----:B------:R-:W-:-:S04]  /*01c0*/  IMAD R41, R9, -0x10e, R3 ;  /* 0xfffffef209297824 */ /* 0x000fc800078e0203 */
[----:B--2---:R-:W-:-:S05]  /*01d0*/  IMAD.WIDE R2, R41, 0x4, R4 ;  /* 0x0000000429027825 */ /* 0x004fca00078e0204 */
[----:B------:R-:W2:Y:S04]  /*01e0*/  @!P1 LDG.E.EL R42, desc[UR4][R2.64] ;  /* 0x00000004022a9981 */ /* 0x000ea8000c2e1900 */
[----:B------:R-:W3:Y:S01]  /*01f0*/  @!P1 LDG.E.EL R38, desc[UR4][R2.64] ;  /* 0x0000000402269981 */ /* 0x000ee2000c2e1900 */
[----:B------:R-:W-:-:S03]  /*0200*/  IADD3 R8, R0, 0x200, RZ ;  /* 0x0000020000087810 */ /* 0x000fc60007ffe0ff */
[----:B------:R-:W3:Y:S04]  /*0210*/  @!P1 LDG.E.EL R36, desc[UR4][R2.64] ;  /* 0x0000000402249981 */ /* 0x000ee8000c2e1900 */
[----:B------:R1:W3:Y:S01]  /*0220*/  @!P1 LDG.E.EL R25, desc[UR4][R2.64] ;  /* 0x0000000402199981 */ /* 0x0002e2000c2e1900 */
[----:B------:R-:W-:-:S04]  /*0230*/  LEA.HI R7, R7, R8, RZ, 0x8 ;  /* 0x0000000807077211 */ /* 0x000fc800078f40ff */
[----:B------:R-:W-:-:S05]  /*0240*/  SHF.R.S32.HI R7, RZ, 0x8, R7 ;  /* 0x00000008ff077819 */ /* 0x000fca0000011407 */
[----:B------:R-:W-:-:S05]  /*0250*/  IMAD.HI R6, R7, -0xd4629b7, R6 ;  /* 0xf2b9d64907067827 */ /* 0x000fca00078e0206 */
[----:B------:R-:W-:Y:S02]  /*0260*/  SHF.R.U32.HI R9, RZ, 0x1f, R6 ;  /* 0x0000001fff097819 */ /* 0x000fe40000011606 */
[----:B------:R-:W-:Y:S02]  /*0270*/  ISETP.GE.AND P0, PT, R8, 0x43800, PT ;  /* 0x000438000800780c */ /* 0x000fe40003f06270 */
[----:B------:R-:W-:-:S05]  /*0280*/  LEA.HI.SX32 R9, R6, R9, 0x18 ;  /* 0x0000000906097211 */ /* 0x000fca00078fc2ff */
[----:B------:R-:W-:-:S04]  /*0290*/  IMAD R39, R9, -0x10e, R7 ;  /* 0xfffffef209277824 */ /* 0x000fc800078e0207 */
[----:B------:R-:W-:-:S05]  /*02a0*/  IMAD.WIDE R4, R39, 0x4, R4 ;  /* 0x0000000427047825 */ /* 0x000fca00078e0204 */
[----:B------:R-:W3:Y:S04]  /*02b0*/  @!P0 LDG.E.EL R34, desc[UR4][R4.64] ;  /* 0x0000000404228981 */ /* 0x000ee8000c2e1900 */
[----:B------:R-:W3:Y:S04]  /*02c0*/  @!P0 LDG.E.EL R35, desc[UR4][R4.64] ;  /* 0x0000000404238981 */ /* 0x000ee8000c2e1900 */
[----:B------:R-:W3:Y:S04]  /*02d0*/  @!P0 LDG.E.EL R33, desc[UR4][R4.64] ;  /* 0x0000000404218981 */ /* 0x000ee8000c2e1900 */
[----:B------:R5:W3:Y:S01]  /*02e0*/  @!P0 LDG.E.EL R32, desc[UR4][R4.64] ;  /* 0x0000000404208981 */ /* 0x000ae2000c2e1900 */
[----:B-1----:R-:W-:Y:S01]  /*02f0*/  CS2R R2, SRZ ;  /* 0x0000000000027805 */ /* 0x002fe2000001ff00 */
[----:B----4-:R-:W-:Y:S01]  /*0300*/  IMAD.WIDE R10, R41, 0x4, R30 ;  /* 0x00000004290a7825 */ /* 0x010fe200078e021e */
[----:B------:R-:W-:-:S02]  /*0310*/  CS2R R8, SRZ ;  /* 0x0000000000087805 */ /* 0x000fc4000001ff00 */
[----:B------:R-:W-:Y:S02]  /*0320*/  CS2R R20, SRZ ;  /* 0x0000000000147805 */ /* 0x000fe4000001ff00 */
[----:B------:R-:W4:Y:S01]  /*0330*/  @!P1 LDG.E.EL R37, desc[UR4][R10.64] ;  /* 0x000000040a259981 */ /* 0x000f22000c2e1900 */
[----:B0----5:R-:W-:-:S03]  /*0340*/  CS2R R4, SRZ ;  /* 0x0000000000047805 */ /* 0x021fc6000001ff00 */
[----:B------:R-:W5:Y:S01]  /*0350*/  @!P1 LDG.E.EL R2, desc[UR4][R10.64] ;  /* 0x000000040a029981 */ /* 0x000f62000c2e1900 */
[----:B------:R-:W-:-:S03]  /*0360*/  IMAD.WIDE R18, R41, 0x4, R28 ;  /* 0x0000000429127825 */ /* 0x000fc600078e021c */
[----:B------:R-:W4:Y:S04]  /*0370*/  @!P1 LDG.E.EL R3, desc[UR4][R10.64] ;  /* 0x000000040a039981 */ /* 0x000f28000c2e1900 */
[----:B------:R0:W4:Y:S01]  /*0380*/  @!P1 LDG.E.EL R4, desc[UR4][R10.64] ;  /* 0x000000040a049981 */ /* 0x000122000c2e1900 */
[----:B------:R-:W-:-:S03]  /*0390*/  CS2R R6, SRZ ;  /* 0x0000000000067805 */ /* 0x000fc6000001ff00 */
[----:B------:R-:W4:Y:S01]  /*03a0*/  @!P1 LDG.E.EL R9, desc[UR4][R18.64] ;  /* 0x0000000412099981 */ /* 0x000f22000c2e1900 */
[----:B------:R-:W-:-:S03]  /*03b0*/  IMAD.WIDE R30, R39, 0x4, R30 ;  /* 0x00000004271e7825 */ /* 0x000fc600078e021e */
[----:B------:R-:W4:Y:S01]  /*03c0*/  @!P1 LDG.E.EL R20, desc[UR4][R18.64] ;  /* 0x0000000412149981 */ /* 0x000f22000c2e1900 */
[----:B0-----:R-:W-:Y:S02]  /*03d0*/  CS2R R10, SRZ ;  /* 0x00000000000a7805 */ /* 0x001fe4000001ff00 */
[----:B------:R-:W-:Y:S01]  /*03e0*/  CS2R R22, SRZ ;  /* 0x0000000000167805 */ /* 0x000fe2000001ff00 */
[----:B------:R-:W-:Y:S01]  /*03f0*/  IMAD.WIDE R28, R39, 0x4, R28 ;  /* 0x00000004271c7825 */ /* 0x000fe200078e021c */
[----:B------:R-:W4:Y:S04]  /*0400*/  @!P0 LDG.E.EL R5, desc[UR4][R30.64] ;  /* 0x000000041e058981 */ /* 0x000f28000c2e1900 */
[----:B------:R-:W4:Y:S04]  /*0410*/  @!P1 LDG.E.EL R10, desc[UR4][R18.64] ;  /* 0x00000004120a9981 */ /* 0x000f28000c2e1900 */
[----:B------:R-:W4:Y:S04]  /*0420*/  @!P1 LDG.E.EL R11, desc[UR4][R18.64] ;  /* 0x00000004120b9981 */ /* 0x000f28000c2e1900 */
[----:B------:R-:W4:Y:S04]  /*0430*/  @!P0 LDG.E.EL R6, desc[UR4][R30.64] ;  /* 0x000000041e068981 */ /* 0x000f28000c2e1900 */
[----:B------:R-:W4:Y:S04]  /*0440*/  @!P0 LDG.E.EL R7, desc[UR4][R30.64] ;  /* 0x000000041e078981 */ /* 0x000f28000c2e1900 */
[----:B------:R0:W4:Y:S04]  /*0450*/  @!P0 LDG.E.EL R8, desc[UR4][R30.64] ;  /* 0x000000041e088981 */ /* 0x000128000c2e1900 */
[----:B------:R-:W4:Y:S04]  /*0460*/  @!P0 LDG.E.EL R21, desc[UR4][R28.64] ;  /* 0x000000041c158981 */ /* 0x000f28000c2e1900 */
[----:B------:R-:W4:Y:S01]  /*0470*/  @!P0 LDG.E.EL R22, desc[UR4][R28.64] ;  /* 0x000000041c168981 */ /* 0x000f22000c2e1900 */
[----:B0-----:R-:W-:-:S03]  /*0480*/  IMAD.WIDE R30, R41, 0x4, R16 ;  /* 0x00000004291e7825 */ /* 0x001fc600078e0210 */
[----:B------:R-:W4:Y:S01]  /*0490*/  @!P0 LDG.E.EL R23, desc[UR4][R28.64] ;  /* 0x000000041c178981 */ /* 0x000f22000c2e1900 */
[----:B------:R-:W-:-:S03]  /*04a0*/  IMAD.WIDE R16, R39, 0x4, R16 ;  /* 0x0000000427107825 */ /* 0x000fc600078e0210 */
[----:B------:R0:W4:Y:S02]  /*04b0*/  @!P0 LDG.E.EL R24, desc[UR4][R28.64] ;  /* 0x000000041c188981 */ /* 0x000124000c2e1900 */
[----:B0-----:R-:W-:-:S06]  /*04c0*/  CS2R R28, SRZ ;  /* 0x00000000001c7805 */ /* 0x001fcc000001ff00 */
[----:B------:R-:W4:Y:S04]  /*04d0*/  @!P0 LDG.E.EL R28, desc[UR4][R16.64] ;  /* 0x00000004101c8981 */ /* 0x000f28000c2e1900 */
[----:B------:R-:W4:Y:S01]  /*04e0*/  @!P0 LDG.E.EL R29, desc[UR4][R16.64] ;  /* 0x00000004101d8981 */ /* 0x000f22000c2e1900 */
[----:B------:R-:W-:-:S06]  /*04f0*/  CS2R R40, SRZ ;  /* 0x0000000000287805 */ /* 0x000fcc000001ff00 */
[----:B------:R-:W4:Y:S04]  /*0500*/  @!P1 LDG.E.EL R40, desc[UR4][R30.64] ;  /* 0x000000041e289981 */ /* 0x000f28000c2e1900 */
[----:B------:R-:W4:Y:S01]  /*0510*/  @!P1 LDG.E.EL R41, desc[UR4][R30.64] ;  /* 0x000000041e299981 */ /* 0x000f22000c2e1900 */
[----:B------:R-:W-:Y:S02]  /*0520*/  CS2R R12, SRZ ;  /* 0x00000000000c7805 */ /* 0x000fe4000001ff00 */
[----:B------:R-:W-:Y:S01]  /*0530*/  CS2R R14, SRZ ;  /* 0x00000000000e7805 */ /* 0x000fe2000001ff00 */
[----:B------:R-:W-:-:S05]  /*0540*/  IMAD.WIDE R26, R0, 0x4, R26 ;  /* 0x00000004001a7825 */ /* 0x000fca00078e021a */
[----:B------:R-:W4:Y:S01]  /*0550*/  @!P1 LDG.E.128 R12, desc[UR4][R26.64] ;  /* 0x000000041a0c9981 */ /* 0x000f22000c1e1d00 */
[----:B--2---:R-:W-:-:S04]  /*0560*/  FADD R44, R42, 9.9999997473787516356e-06 ;  /* 0x3727c5ac2a2c7421 */ /* 0x004fc80000000000 */
[----:B------:R-:W0:Y:S01]  /*0570*/  MUFU.SQRT R18, R44 ;  /* 0x0000002c00127308 */ /* 0x000e220000002000 */
[----:B---3--:R-:W-:Y:S01]  /*0580*/  FADD R19, R38, 9.9999997473787516356e-06 ;  /* 0x3727c5ac26137421 */ /* 0x008fe20000000000 */
[----:B------:R-:W-:Y:S01]  /*0590*/  CS2R R38, SRZ ;  /* 0x0000000000267805 */ /* 0x000fe2000001ff00 */
[----:B------:R-:W-:-:S05]  /*05a0*/  FADD R36, R36, 9.9999997473787516356e-06 ;  /* 0x3727c5ac24247421 */ /* 0x000fca0000000000 */
[----:B------:R-:W1:Y:S01]  /*05b0*/  MUFU.SQRT R19, R19 ;  /* 0x0000001300137308 */ /* 0x000e620000002000 */
[----:B------:R-:W-:Y:S01]  /*05c0*/  FADD R25, R25, 9.9999997473787516356e-06 ;  /* 0x3727c5ac19197421 */ /* 0x000fe20000000000 */
[----:B------:R-:W2:Y:S04]  /*05d0*/  @!P0 LDG.E.EL R38, desc[UR4][R16.64] ;  /* 0x0000000410268981 */ /* 0x000ea8000c2e1900 */
[----:B------:R3:W2:Y:S01]  /*05e0*/  @!P0 LDG.E.EL R39, desc[UR4][R16.64] ;  /* 0x0000000410278981 */ /* 0x0006a2000c2e1900 */
[C---:B0-----:R-:W-:Y:S01]  /*05f0*/  FSETP.GT.AND P3, PT, R18.reuse, 8.50705917302346158658e+37, PT ;  /* 0x7e8000001200780b */ /* 0x041fe20003f64000 */
[----:B------:R0:W0:Y:S01]  /*0600*/  MUFU.SQRT R44, R25 ;  /* 0x00000019002c7308 */ /* 0x0000220000002000 */
[----:B------:R-:W-:Y:S01]  /*0610*/  FSETP.GEU.AND P6, PT, R18, 1.175494350822287508e-38, PT ;  /* 0x008000001200780b */ /* 0x000fe20003fce000 */
[----:B---3--:R-:W-:-:S06]  /*0620*/  HFMA2.MMA R16, -RZ, RZ, 1.625, 0 ;  /* 0x3e800000ff107435 */ /* 0x008fcc00000001ff */
[----:B------:R-:W3:Y:S01]  /*0630*/  MUFU.SQRT R36, R36 ;  /* 0x0000002400247308 */ /* 0x000ee20000002000 */
[----:B-1----:R-:W-:-:S03]  /*0640*/  FSETP.GT.AND P5, PT, R19, 8.50705917302346158658e+37, PT ;  /* 0x7e8000001300780b */ /* 0x002fc60003fa4000 */
[----:B------:R-:W-:Y:S01]  /*0650*/  @P3 FMUL R18, R18, 0.25 ;  /* 0x3e80000012123820 */ /* 0x000fe20000400000 */
[----:B------:R-:W-:Y:S02]  /*0660*/  FSETP.GEU.AND P2, PT, R19, 1.175494350822287508e-38, PT ;  /* 0x008000001300780b */ /* 0x000fe40003f4e000 */
[----:B0-----:R-:W-:Y:S01]  /*0670*/  FSEL R25, R16, 1, P3 ;  /* 0x3f80000010197808 */ /* 0x001fe20001800000 */
[----:B------:R-:W-:Y:S01]  /*0680*/  @!P6 FMUL R18, R18, 16777216 ;  /* 0x4b8000001212e820 */ /* 0x000fe20000400000 */
[----:B------:R-:W-:-:S03]  /*0690*/  FSETP.GT.AND P4, PT, R44, 8.50705917302346158658e+37, PT ;  /* 0x7e8000002c00780b */ /* 0x000fc60003f84000 */
[----:B------:R-:W-:Y:S01]  /*06a0*/  @!P6 FMUL R25, R25, 16777216 ;  /* 0x4b8000001919e820 */ /* 0x000fe20000400000 */
[----:B---3--:R-:W-:Y:S01]  /*06b0*/  FSETP.GT.AND P6, PT, R36, 8.50705917302346158658e+37, PT ;  /* 0x7e8000002400780b */ /* 0x008fe20003fc4000 */
[----:B------:R-:W-:Y:S01]  /*06c0*/  @P5 FMUL R19, R19, 0.25 ;  /* 0x3e80000013135820 */ /* 0x000fe20000400000 */
[----:B------:R-:W-:Y:S02]  /*06d0*/  FSEL R45, R16, 1, P5 ;  /* 0x3f800000102d7808 */ /* 0x000fe40002800000 */
[----:B------:R-:W-:Y:S02]  /*06e0*/  FSETP.GEU.AND P3, PT, R44, 1.175494350822287508e-38, PT ;  /* 0x008000002c00780b */ /* 0x000fe40003f6e000 */
[----:B------:R-:W-:Y:S02]  /*06f0*/  FSETP.GEU.AND P5, PT, R36, 1.175494350822287508e-38, PT ;  /* 0x008000002400780b */ /* 0x000fe40003fae000 */
[----:B------:R-:W-:Y:S01]  /*0700*/  CS2R R42, SRZ ;  /* 0x00000000002a7805 */ /* 0x000fe2000001ff00 */
[----:B------:R-:W-:Y:S01]  /*0710*/  @!P2 FMUL R19, R19, 16777216 ;  /* 0x4b8000001313a820 */ /* 0x000fe20000400000 */
[----:B------:R-:W0:Y:S01]  /*0720*/  MUFU.RCP R18, R18 ;  /* 0x0000001200127308 */ /* 0x000e220000001000 */
[----:B------:R-:W-:-:S03]  /*0730*/  @P4 FMUL R44, R44, 0.25 ;  /* 0x3e8000002c2c4820 */ /* 0x000fc60000400000 */
[----:B------:R-:W3:Y:S01]  /*0740*/  @!P1 LDG.E.EL R42, desc[UR4][R30.64] ;  /* 0x000000041e2a9981 */ /* 0x000ee2000c2e1900 */
[----:B------:R-:W-:-:S03]  /*0750*/  @P6 FMUL R36, R36, 0.25 ;  /* 0x3e80000024246820 */ /* 0x000fc60000400000 */
[----:B------:R1:W2:Y:S01]  /*0760*/  @!P1 LDG.E.EL R43, desc[UR4][R30.64] ;  /* 0x000000041e2b9981 */ /* 0x0002a2000c2e1900 */
[----:B------:R-:W-:Y:S01]  /*0770*/  FADD R34, R34, 9.9999997473787516356e-06 ;  /* 0x3727c5ac22227421 */ /* 0x000fe20000000000 */
[----:B------:R-:W-:Y:S01]  /*0780*/  @!P3 FMUL R44, R44, 16777216 ;  /* 0x4b8000002c2cb820 */ /* 0x000fe20000400000 */
[----:B------:R-:W-:Y:S01]  /*0790*/  @!P5 FMUL R36, R36, 16777216 ;  /* 0x4b8000002424d820 */ /* 0x000fe20000400000 */
[----:B-1----:R1:W0:Y:S01]  /*07a0*/  MUFU.RCP R30, R19 ;  /* 0x00000013001e7308 */ /* 0x0022220000001000 */
[----:B------:R-:W-:Y:S01]  /*07b0*/  @!P2 FMUL R45, R45, 16777216 ;  /* 0x4b8000002d2da820 */ /* 0x000fe20000400000 */
[----:B------:R-:W-:-:S06]  /*07c0*/  FADD R35, R35, 9.9999997473787516356e-06 ;  /* 0x3727c5ac23237421 */ /* 0x000fcc0000000000 */
[----:B------:R0:W-:Y:S01]  /*07d0*/  MUFU.SQRT R17, R34 ;  /* 0x0000002200117308 */ /* 0x0001e20000002000 */
[----:B-1----:R-:W-:-:S07]  /*07e0*/  FSEL R19, R16, 1, P4 ;  /* 0x3f80000010137808 */ /* 0x002fce0002000000 */
[----:B------:R-:W1:Y:S01]  /*07f0*/  MUFU.RCP R31, R44 ;  /* 0x0000002c001f7308 */ /* 0x000e620000001000 */
[----:B0-----:R-:W-:Y:S01]  /*0800*/  FMUL R25, R18, R25 ;  /* 0x0000001912197220 */ /* 0x001fe20000400000 */
[----:B------:R-:W-:-:S06]  /*0810*/  FMUL R30, R30, R45 ;  /* 0x0000002d1e1e7220 */ /* 0x000fcc0000400000 */
[----:B------:R-:W0:Y:S01]  /*0820*/  MUFU.RCP R36, R36 ;  /* 0x0000002400247308 */ /* 0x000e220000001000 */
[----:B------:R-:W-:Y:S01]  /*0830*/  FSEL R45, R16, 1, P6 ;  /* 0x3f800000102d7808 */ /* 0x000fe20003000000 */
[----:B------:R-:W-:-:S06]  /*0840*/  @!P3 FMUL R19, R19, 16777216 ;  /* 0x4b8000001313b820 */ /* 0x000fcc0000400000 */
[----:B------:R-:W5:Y:S01]  /*0850*/  MUFU.SQRT R18, R35 ;  /* 0x0000002300127308 */ /* 0x000f620000002000 */
[----:B------:R-:W-:Y:S01]  /*0860*/  @!P5 FMUL R45, R45, 16777216 ;  /* 0x4b8000002d2dd820 */ /* 0x000fe20000400000 */
[----:B------:R-:W-:Y:S01]  /*0870*/  FADD R34, R33, 9.9999997473787516356e-06 ;  /* 0x3727c5ac21227421 */ /* 0x000fe20000000000 */
[----:B-1----:R-:W-:Y:S01]  /*0880*/  FMUL R31, R31, R19 ;  /* 0x000000131f1f7220 */ /* 0x002fe20000400000 */
[C---:B------:R-:W-:Y:S01]  /*0890*/  FSETP.GT.AND P3, PT, R17.reuse, 8.50705917302346158658e+37, PT ;  /* 0x7e8000001100780b */ /* 0x040fe20003f64000 */
[----:B------:R-:W-:Y:S01]  /*08a0*/  FADD R19, R32, 9.9999997473787516356e-06 ;  /* 0x3727c5ac20137421 */ /* 0x000fe20000000000 */
[----:B0-----:R-:W-:Y:S01]  /*08b0*/  FMUL R32, R36, R45 ;  /* 0x0000002d24207220 */ /* 0x001fe20000400000 */
[----:B------:R-:W-:Y:S01]  /*08c0*/  FSETP.GEU.AND P6, PT, R17, 1.175494350822287508e-38, PT ;  /* 0x008000001100780b */ /* 0x000fe20003fce000 */
[----:B------:R-:W0:Y:S01]  /*08d0*/  MUFU.SQRT R36, R34 ;  /* 0x0000002200247308 */ /* 0x000e220000002000 */
[----:B------:R-:W-:Y:S02]  /*08e0*/  FSEL R33, R16, 1, P3 ;  /* 0x3f80000010217808 */ /* 0x000fe40001800000 */
[----:B-----5:R-:W-:-:S06]  /*08f0*/  FSETP.GT.AND P5, PT, R18, 8.50705917302346158658e+37, PT ;  /* 0x7e8000001200780b */ /* 0x020fcc0003fa4000 */
[----:B------:R-:W-:Y:S01]  /*0900*/  @P3 FMUL R17, R17, 0.25 ;  /* 0x3e80000011113820 */ /* 0x000fe20000400000 */
[----:B------:R-:W1:Y:S03]  /*0910*/  MUFU.SQRT R19, R19 ;  /* 0x0000001300137308 */ /* 0x000e660000002000 */
[----:B------:R-:W-:Y:S01]  /*0920*/  @!P6 FMUL R17, R17, 16777216 ;  /* 0x4b8000001111e820 */ /* 0x000fe20000400000 */
[----:B------:R-:W-:Y:S01]  /*0930*/  @!P6 FMUL R33, R33, 16777216 ;  /* 0x4b8000002121e820 */ /* 0x000fe20000400000 */
[----:B0-----:R-:W-:Y:S02]  /*0940*/  FSETP.GT.AND P6, PT, R36, 8.50705917302346158658e+37, PT ;  /* 0x7e8000002400780b */ /* 0x001fe40003fc4000 */
[C---:B------:R-:W-:Y:S01]  /*0950*/  FSETP.GEU.AND P2, PT, R18.reuse, 1.175494350822287508e-38, PT ;  /* 0x008000001200780b */ /* 0x040fe20003f4e000 */
[----:B------:R-:W-:Y:S01]  /*0960*/  @P5 FMUL R18, R18, 0.25 ;  /* 0x3e80000012125820 */ /* 0x000fe20000400000 */
[----:B------:R-:W-:-:S02]  /*0970*/  FSEL R34, R16, 1, P5 ;  /* 0x3f80000010227808 */ /* 0x000fc40002800000 */
[----:B------:R-:W-:Y:S02]  /*0980*/  FSETP.GEU.AND P5, PT, R36, 1.175494350822287508e-38, PT ;  /* 0x008000002400780b */ /* 0x000fe40003fae000 */
[----:B-1----:R-:W-:-:S05]  /*0990*/  FSETP.GT.AND P4, PT, R19, 8.50705917302346158658e+37, PT ;  /* 0x7e8000001300780b */ /* 0x002fca0003f84000 */
[----:B------:R-:W-:Y:S01]  /*09a0*/  @P6 FMUL R36, R36, 0.25 ;  /* 0x3e80000024246820 */ /* 0x000fe20000400000 */
[----:B------:R-:W-:Y:S01]  /*09b0*/  FSETP.GEU.AND P3, PT, R19, 1.175494350822287508e-38, PT ;  /* 0x008000001300780b */ /* 0x000fe20003f6e000 */
[----:B------:R0:W1:Y:S04]  /*09c0*/  MUFU.RCP R44, R17 ;  /* 0x00000011002c7308 */ /* 0x0000680000001000 */
[----:B------:R-:W-:-:S06]  /*09d0*/  @!P5 FMUL R36, R36, 16777216 ;  /* 0x4b8000002424d820 */ /* 0x000fcc0000400000 */
[----:B------:R-:W5:Y:S01]  /*09e0*/  MUFU.RCP R36, R36 ;  /* 0x0000002400247308 */ /* 0x000f620000001000 */
[----:B0-----:R-:W-:Y:S01]  /*09f0*/  FSEL R17, R16, 1, P6 ;  /* 0x3f80000010117808 */ /* 0x001fe20003000000 */
[----:B------:R-:W-:Y:S01]  /*0a00*/  @P4 FMUL R19, R19, 0.25 ;  /* 0x3e80000013134820 */ /* 0x000fe20000400000 */
[----:B------:R-:W-:-:S03]  /*0a10*/  @!P2 FMUL R18, R18, 16777216 ;  /* 0x4b8000001212a820 */ /* 0x000fc60000400000 */
[----:B------:R-:W-:Y:S01]  /*0a20*/  @!P3 FMUL R19, R19, 16777216 ;  /* 0x4b8000001313b820 */ /* 0x000fe20000400000 */
[----:B------:R-:W-:Y:S01]  /*0a30*/  @!P5 FMUL R17, R17, 16777216 ;  /* 0x4b8000001111d820 */ /* 0x000fe20000400000 */
[----:B-1----:R-:W-:Y:S01]  /*0a40*/  FMUL R33, R44, R33 ;  /* 0x000000212c217220 */ /* 0x002fe20000400000 */
[----:B------:R-:W-:Y:S01]  /*0a50*/  MUFU.RCP R45, R18 ;  /* 0x00000012002d7308 */ /* 0x000fe20000001000 */
[----:B------:R-:W-:Y:S01]  /*0a60*/  FSEL R44, R16, 1, P4 ;  /* 0x3f800000102c7808 */ /* 0x000fe20002000000 */
[----:B-----5:R-:W-:Y:S01]  /*0a70*/  FMUL R36, R36, R17 ;  /* 0x0000001124247220 */ /* 0x020fe20000400000 */
[----:B------:R-:W-:-:S05]  /*0a80*/  CS2R R16, SRZ ;  /* 0x0000000000107805 */ /* 0x000fca000001ff00 */
[----:B------:R0:W1:Y:S02]  /*0a90*/  MUFU.RCP R35, R19 ;  /* 0x0000001300237308 */ /* 0x0000640000001000 */
[----:B0-----:R-:W-:-:S06]  /*0aa0*/  CS2R R18, SRZ ;  /* 0x0000000000127805 */ /* 0x001fcc000001ff00 */
[----:B------:R-:W5:Y:S01]  /*0ab0*/  @!P0 LDG.E.128 R16, desc[UR4][R26.64+0x800] ;  /* 0x000800041a108981 */ /* 0x000f62000c1e1d00 */
[----:B------:R-:W-:-:S04]  /*0ac0*/  @!P3 FMUL R44, R44, 16777216 ;  /* 0x4b8000002c2cb820 */ /* 0x000fc80000400000 */
[----:B-1----:R-:W-:Y:S01]  /*0ad0*/  FMUL R35, R35, R44 ;  /* 0x0000002c23237220 */ /* 0x002fe20000400000 */
[----:B----4-:R-:W-:Y:S01]  /*0ae0*/  FADD R44, -R37, R12 ;  /* 0x0000000c252c7221 */ /* 0x010fe20000000100 */
[----:B------:R-:W-:Y:S02]  /*0af0*/  FADD R37, -R2, R13 ;  /* 0x0000000d02257221 */ /* 0x000fe40000000100 */
[----:B------:R-:W0:Y:S01]  /*0b00*/  LDC.64 R12, c[0x0][0x238] ;  /* 0x00008e00ff0c7b82 */ /* 0x000e220000000a00 */
[----:B------:R-:W-:Y:S01]  /*0b10*/  FADD R14, -R3, R14 ;  /* 0x0000000e030e7221 */ /* 0x000fe20000000100 */
[----:B------:R-:W-:Y:S01]  /*0b20*/  FADD R15, -R4, R15 ;  /* 0x0000000f040f7221 */ /* 0x000fe20000000100 */
[----:B------:R-:W-:Y:S01]  /*0b30*/  FMUL R25, R25, R44 ;  /* 0x0000002c19197220 */ /* 0x000fe20000400000 */
[----:B------:R-:W-:Y:S01]  /*0b40*/  FMUL R30, R30, R37 ;  /* 0x000000251e1e7220 */ /* 0x000fe20000400000 */
[----:B------:R-:W-:Y:S01]  /*0b50*/  FMUL R31, R31, R14 ;  /* 0x0000000e1f1f7220 */ /* 0x000fe20000400000 */
[----:B------:R-:W-:Y:S01]  /*0b60*/  FMUL R32, R32, R15 ;  /* 0x0000000f20207220 */ /* 0x000fe20000400000 */
[----:B------:R-:W-:Y:S01]  /*0b70*/  @!P2 FMUL R34, R34, 16777216 ;  /* 0x4b8000002222a820 */ /* 0x000fe20000400000 */
[----:B------:R-:W-:Y:S01]  /*0b80*/  FFMA R9, R25, R9, R40 ;  /* 0x0000000919097223 */ /* 0x000fe20000000028 */
[----:B------:R-:W-:-:S02]  /*0b90*/  FFMA R10, R30, R10, R41 ;  /* 0x0000000a1e0a7223 */ /* 0x000fc40000000029 */
[----:B------:R-:W-:Y:S02]  /*0ba0*/  FMUL R34, R45, R34 ;  /* 0x000000222d227220 */ /* 0x000fe40000400000 */
[C---:B------:R-:W-:Y:S02]  /*0bb0*/  FSETP.GEU.AND P5, PT, R9.reuse, RZ, PT ;  /* 0x000000ff0900720b */ /* 0x040fe40003fae000 */
[----:B------:R-:W-:Y:S02]  /*0bc0*/  FSETP.GEU.AND P4, PT, R10, RZ, PT ;  /* 0x000000ff0a00720b */ /* 0x000fe40003f8e000 */
[----:B------:R-:W-:Y:S01]  /*0bd0*/  SEL R4, R9, RZ, P5 ;  /* 0x000000ff09047207 */ /* 0x000fe20002800000 */
[----:B0-----:R-:W-:-:S04]  /*0be0*/  IMAD.WIDE R12, R0, 0x4, R12 ;  /* 0x00000004000c7825 */ /* 0x001fc800078e020c */
[----:B---3--:R-:W-:Y:S01]  /*0bf0*/  FFMA R11, R31, R11, R42 ;  /* 0x0000000b1f0b7223 */ /* 0x008fe2000000002a */
[----:B--2---:R-:W-:-:S04]  /*0c00*/  FFMA R20, R32, R20, R43 ;  /* 0x0000001420147223 */ /* 0x004fc8000000002b */
[----:B------:R-:W-:Y:S02]  /*0c10*/  FSETP.GEU.AND P3, PT, R11, RZ, PT ;  /* 0x000000ff0b00720b */ /* 0x000fe40003f6e000 */
[----:B------:R-:W-:Y:S01]  /*0c20*/  FSETP.GEU.AND P2, PT, R20, RZ, PT ;  /* 0x000000ff1400720b */ /* 0x000fe20003f4e000 */
[----:B-----5:R-:W-:Y:S01]  /*0c30*/  FADD R19, -R8, R19 ;  /* 0x0000001308137221 */ /* 0x020fe20000000100 */
[----:B------:R-:W-:Y:S01]  /*0c40*/  FADD R18, -R7, R18 ;  /* 0x0000001207127221 */ /* 0x000fe20000000100 */
[----:B------:R-:W-:Y:S01]  /*0c50*/  FADD R17, -R6, R17 ;  /* 0x0000001106117221 */ /* 0x000fe20000000100 */
[----:B------:R-:W-:Y:S01]  /*0c60*/  FADD R16, -R5, R16 ;  /* 0x0000001005107221 */ /* 0x000fe20000000100 */
[----:B------:R-:W-:Y:S01]  /*0c70*/  FMUL R36, R36, R19 ;  /* 0x0000001324247220 */ /* 0x000fe20000400000 */
[----:B------:R-:W-:Y:S01]  /*0c80*/  FMUL R35, R35, R18 ;  /* 0x0000001223237220 */ /* 0x000fe20000400000 */
[----:B------:R-:W-:Y:S01]  /*0c90*/  FMUL R34, R34, R17 ;  /* 0x0000001122227220 */ /* 0x000fe20000400000 */
[----:B------:R-:W-:Y:S01]  /*0ca0*/  FMUL R33, R33, R16 ;  /* 0x0000001021217220 */ /* 0x000fe20000400000 */
[----:B------:R-:W-:Y:S01]  /*0cb0*/  SEL R7, R20, RZ, P2 ;  /* 0x000000ff14077207 */ /* 0x000fe20001000000 */
[----:B------:R-:W-:Y:S01]  /*0cc0*/  FFMA R24, R36, R24, R39 ;  /* 0x0000001824187223 */ /* 0x000fe20000000027 */
[----:B------:R-:W-:Y:S01]  /*0cd0*/  SEL R6, R11, RZ, P3 ;  /* 0x000000ff0b067207 */ /* 0x000fe20001800000 */
[----:B------:R-:W-:Y:S01]  /*0ce0*/  FFMA R23, R35, R23, R38 ;  /* 0x0000001723177223 */ /* 0x000fe20000000026 */
[----:B------:R-:W-:Y:S01]  /*0cf0*/  SEL R5, R10, RZ, P4 ;  /* 0x000000ff0a057207 */ /* 0x000fe20002000000 */
[----:B------:R-:W-:Y:S01]  /*0d00*/  FFMA R22, R34, R22, R29 ;  /* 0x0000001622167223 */ /* 0x000fe2000000001d */
[----:B------:R-:W-:-:S02]  /*0d10*/  FFMA R21, R33, R21, R28 ;  /* 0x0000001521157223 */ /* 0x000fc4000000001c */
[----:B------:R-:W-:Y:S01]  /*0d20*/  FSETP.GEU.AND P2, PT, R23, RZ, PT ;  /* 0x000000ff1700720b */ /* 0x000fe20003f4e000 */
[----:B------:R0:W-:Y:S01]  /*0d30*/  @!P1 STG.E.128 desc[UR4][R12.64], R4 ;  /* 0x000000040c009986 */ /* 0x0001e2000c101d04 */
[----:B------:R-:W-:Y:S02]  /*0d40*/  FSETP.GEU.AND P1, PT, R24, RZ, PT ;  /* 0x000000ff1800720b */ /* 0x000fe40003f2e000 */
[----:B------:R-:W-:Y:S02]  /*0d50*/  FSETP.GEU.AND P3, PT, R22, RZ, PT ;  /* 0x000000ff1600720b */ /* 0x000fe40003f6e000 */
[----:B------:R-:W-:Y:S02]  /*0d60*/  FSETP.GEU.AND P4, PT, R21, RZ, PT ;  /* 0x000000ff1500720b */ /* 0x000fe40003f8e000 */
[----:B------:R-:W-:Y:S02]  /*0d70*/  SEL R11, R24, RZ, P1 ;  /* 0x000000ff180b7207 */ /* 0x000fe40000800000 */
[----:B------:R-:W-:-:S02]  /*0d80*/  SEL R10, R23, RZ, P2 ;  /* 0x000000ff170a7207 */ /* 0x000fc40001000000 */
[----:B------:R-:W-:Y:S02]  /*0d90*/  SEL R9, R22, RZ, P3 ;  /* 0x000000ff16097207 */ /* 0x000fe40001800000 */
[----:B------:R-:W-:Y:S01]  /*0da0*/  SEL R8, R21, RZ, P4 ;  /* 0x000000ff15087207 */ /* 0x000fe20002000000 */
[----:B0-----:R-:W-:Y:S06]  /*0db0*/  @P0 EXIT ;  /* 0x000000000000094d */ /* 0x001fec0003800000 */
[----:B------:R-:W-:Y:S01]  /*0dc0*/  STG.E.128 desc[UR4][R12.64+0x800], R8 ;  /* 0x000800080c007986 */ /* 0x000fe2000c101d04 */
[----:B------:R-:W-:Y:S05]  /*0dd0*/  EXIT ;  /* 0x000000000000794d */ /* 0x000fea0003800000 */
.L_x_0:
[----:B------:R-:W-:-:S00]  /*0de0*/  BRA `(.L_x_0) ;  /* 0xfffffffc00fc7947 */ /* 0x000fc0000383ffff */
[----:B------:R-:W-:-:S00]  /*0df0*/  NOP ;  /* 0x0000000000007918 */ /* 0x000fc00000000000 */
        /* <DEDUP_REMOVED lines=8> */
.L_x_1:


//--------------------- .nv.global.init           --------------------------
	.section	.nv.global.init,"aw",@progbits
.nv.global.init:
	.type		_$_str,@object
	.size		_$_str,(_$_str_$_2 - _$_str)
_$_str:
        /*0000*/ 	.byte	0x5f, 0x5f, 0x43, 0x55, 0x44, 0x41, 0x5f, 0x46, 0x54, 0x5a, 0x00
	.type		_$_str_$_2,@object
	.size		_$_str_$_2,(.L_1 - _$_str_$_2)
_$_str_$_2:
        /*000b*/ 	.byte	0x5f, 0x5f, 0x43, 0x55, 0x44, 0x41, 0x5f, 0x50, 0x52, 0x45, 0x43, 0x5f, 0x53, 0x51, 0x52, 0x54
        /*001b*/ 	.byte	0x00
.L_1:


//--------------------- .nv.constant0.triton_poi_fused__native_batch_norm_legit_no_training_relu_70 --------------------------
	.section	.nv.constant0.triton_poi_fused__native_batch_norm_legit_no_training_relu_70,"a",@progbits
	.sectionflags	@""
	.align	4
.nv.constant0.triton_poi_fused__native_batch_norm_legit_no_training_relu_70:
	.zero		580
